//
// Generated by NVIDIA NVVM Compiler
//
// Compiler Build ID: CL-36424714
// Cuda compilation tools, release 13.0, V13.0.88
// Based on NVVM 20.0.0
//

.version 9.0
.target sm_100
.address_size 64

	// .globl	_Z10stencil_1dPiS_i
// _ZZ10stencil_1dPiS_iE4temp has been demoted

.visible .entry _Z10stencil_1dPiS_i(
	.param .u64 .ptr .align 1 _Z10stencil_1dPiS_i_param_0,
	.param .u64 .ptr .align 1 _Z10stencil_1dPiS_i_param_1,
	.param .u32 _Z10stencil_1dPiS_i_param_2
)
{
	.reg .pred 	%p<5>;
	.reg .b32 	%r<31>;
	.reg .b64 	%rd<13>;
	// demoted variable
	.shared .align 4 .b8 _ZZ10stencil_1dPiS_iE4temp[2072];
	ld.param.u64 	%rd4, [_Z10stencil_1dPiS_i_param_0];
	ld.param.u64 	%rd3, [_Z10stencil_1dPiS_i_param_1];
	ld.param.u32 	%r7, [_Z10stencil_1dPiS_i_param_2];
	cvta.to.global.u64 	%rd1, %rd4;
	mov.u32 	%r1, %tid.x;
	mov.u32 	%r8, %ctaid.x;
	mov.u32 	%r9, %ntid.x;
	mad.lo.s32 	%r2, %r8, %r9, %r1;
	setp.ge.s32 	%p1, %r2, %r7;
	@%p1 bra 	$L__BB0_9;
	mul.wide.s32 	%rd5, %r2, 4;
	add.s64 	%rd2, %rd1, %rd5;
	ld.global.u32 	%r10, [%rd2];
	shl.b32 	%r11, %r1, 2;
	mov.u32 	%r12, _ZZ10stencil_1dPiS_iE4temp;
	add.s32 	%r3, %r12, %r11;
	st.shared.u32 	[%r3+12], %r10;
	setp.gt.u32 	%p2, %r1, 2;
	@%p2 bra 	$L__BB0_8;
	setp.gt.s32 	%p3, %r2, 2;
	@%p3 bra 	$L__BB0_4;
	ld.global.u32 	%r30, [%rd1];
	bra.uni 	$L__BB0_5;
$L__BB0_4:
	add.s32 	%r13, %r2, -3;
	mul.wide.u32 	%rd6, %r13, 4;
	add.s64 	%rd7, %rd1, %rd6;
	ld.global.u32 	%r30, [%rd7];
$L__BB0_5:
	st.shared.u32 	[%r3], %r30;
	add.s32 	%r14, %r2, 512;
	setp.lt.s32 	%p4, %r14, %r7;
	@%p4 bra 	$L__BB0_7;
	mul.wide.s32 	%rd8, %r7, 4;
	add.s64 	%rd9, %rd1, %rd8;
	ld.global.u32 	%r15, [%rd9+-4];
	st.shared.u32 	[%r3+2060], %r15;
	bra.uni 	$L__BB0_8;
$L__BB0_7:
	ld.global.u32 	%r16, [%rd2+2048];
	st.shared.u32 	[%r3+2060], %r16;
$L__BB0_8:
	bar.sync 	0;
	ld.shared.u32 	%r17, [%r3];
	ld.shared.u32 	%r18, [%r3+4];
	add.s32 	%r19, %r18, %r17;
	ld.shared.u32 	%r20, [%r3+8];
	add.s32 	%r21, %r20, %r19;
	ld.shared.u32 	%r22, [%r3+12];
	add.s32 	%r23, %r22, %r21;
	ld.shared.u32 	%r24, [%r3+16];
	add.s32 	%r25, %r24, %r23;
	ld.shared.u32 	%r26, [%r3+20];
	add.s32 	%r27, %r26, %r25;
	ld.shared.u32 	%r28, [%r3+24];
	add.s32 	%r29, %r28, %r27;
	cvta.to.global.u64 	%rd10, %rd3;
	add.s64 	%rd12, %rd10, %rd5;
	st.global.u32 	[%rd12], %r29;
$L__BB0_9:
	ret;

}
	// .globl	_Z17stencil_1d_globalPiS_i
.visible .entry _Z17stencil_1d_globalPiS_i(
	.param .u64 .ptr .align 1 _Z17stencil_1d_globalPiS_i_param_0,
	.param .u64 .ptr .align 1 _Z17stencil_1d_globalPiS_i_param_1,
	.param .u32 _Z17stencil_1d_globalPiS_i_param_2
)
{
	.reg .pred 	%p<15>;
	.reg .b32 	%r<52>;
	.reg .b64 	%rd<23>;

	ld.param.u64 	%rd4, [_Z17stencil_1d_globalPiS_i_param_0];
	ld.param.u64 	%rd3, [_Z17stencil_1d_globalPiS_i_param_1];
	ld.param.u32 	%r39, [_Z17stencil_1d_globalPiS_i_param_2];
	cvta.to.global.u64 	%rd1, %rd4;
	mov.u32 	%r40, %tid.x;
	mov.u32 	%r41, %ctaid.x;
	mov.u32 	%r42, %ntid.x;
	mad.lo.s32 	%r1, %r41, %r42, %r40;
	setp.ge.s32 	%p1, %r1, %r39;
	@%p1 bra 	$L__BB1_35;
	mul.wide.s32 	%rd5, %r39, 4;
	add.s64 	%rd2, %rd1, %rd5;
	add.s32 	%r2, %r1, -3;
	setp.gt.s32 	%p2, %r1, 2;
	@%p2 bra 	$L__BB1_3;
	ld.global.u32 	%r45, [%rd1];
	bra.uni 	$L__BB1_6;
$L__BB1_3:
	setp.lt.s32 	%p3, %r2, %r39;
	@%p3 bra 	$L__BB1_5;
	ld.global.u32 	%r45, [%rd2+-4];
	bra.uni 	$L__BB1_6;
$L__BB1_5:
	mul.wide.u32 	%rd6, %r2, 4;
	add.s64 	%rd7, %rd1, %rd6;
	ld.global.u32 	%r45, [%rd7];
$L__BB1_6:
	add.s32 	%r7, %r1, -2;
	setp.lt.s32 	%p4, %r1, 2;
	@%p4 bra 	$L__BB1_10;
	setp.lt.s32 	%p5, %r7, %r39;
	@%p5 bra 	$L__BB1_9;
	ld.global.u32 	%r46, [%rd2+-4];
	bra.uni 	$L__BB1_11;
$L__BB1_9:
	mul.wide.u32 	%rd8, %r7, 4;
	add.s64 	%rd9, %rd1, %rd8;
	ld.global.u32 	%r46, [%rd9];
	bra.uni 	$L__BB1_11;
$L__BB1_10:
	ld.global.u32 	%r46, [%rd1];
$L__BB1_11:
	add.s32 	%r12, %r46, %r45;
	setp.lt.s32 	%p6, %r1, 1;
	@%p6 bra 	$L__BB1_15;
	setp.le.s32 	%p7, %r1, %r39;
	@%p7 bra 	$L__BB1_14;
	ld.global.u32 	%r47, [%rd2+-4];
	bra.uni 	$L__BB1_16;
$L__BB1_14:
	add.s32 	%r43, %r1, -1;
	mul.wide.u32 	%rd10, %r43, 4;
	add.s64 	%rd11, %rd1, %rd10;
	ld.global.u32 	%r47, [%rd11];
	bra.uni 	$L__BB1_16;
$L__BB1_15:
	ld.global.u32 	%r47, [%rd1];
$L__BB1_16:
	add.s32 	%r17, %r47, %r12;
	setp.lt.s32 	%p8, %r1, 0;
	@%p8 bra 	$L__BB1_18;
	mul.wide.u32 	%rd12, %r1, 4;
	add.s64 	%rd13, %rd1, %rd12;
	ld.global.u32 	%r48, [%rd13];
	bra.uni 	$L__BB1_19;
$L__BB1_18:
	ld.global.u32 	%r48, [%rd1];
$L__BB1_19:
	add.s32 	%r21, %r48, %r17;
	add.s32 	%r22, %r1, 1;
	setp.lt.s32 	%p9, %r1, -1;
	@%p9 bra 	$L__BB1_23;
	setp.lt.s32 	%p10, %r22, %r39;
	@%p10 bra 	$L__BB1_22;
	ld.global.u32 	%r49, [%rd2+-4];
	bra.uni 	$L__BB1_24;
$L__BB1_22:
	mul.wide.u32 	%rd14, %r22, 4;
	add.s64 	%rd15, %rd1, %rd14;
	ld.global.u32 	%r49, [%rd15];
	bra.uni 	$L__BB1_24;
$L__BB1_23:
	ld.global.u32 	%r49, [%rd1];
$L__BB1_24:
	add.s32 	%r27, %r49, %r21;
	add.s32 	%r28, %r1, 2;
	setp.lt.s32 	%p11, %r1, -2;
	@%p11 bra 	$L__BB1_28;
	setp.lt.s32 	%p12, %r28, %r39;
	@%p12 bra 	$L__BB1_27;
	ld.global.u32 	%r50, [%rd2+-4];
	bra.uni 	$L__BB1_29;
$L__BB1_27:
	mul.wide.u32 	%rd16, %r28, 4;
	add.s64 	%rd17, %rd1, %rd16;
	ld.global.u32 	%r50, [%rd17];
	bra.uni 	$L__BB1_29;
$L__BB1_28:
	ld.global.u32 	%r50, [%rd1];
$L__BB1_29:
	add.s32 	%r33, %r50, %r27;
	add.s32 	%r34, %r1, 3;
	setp.lt.s32 	%p13, %r1, -3;
	@%p13 bra 	$L__BB1_33;
	setp.lt.s32 	%p14, %r34, %r39;
	@%p14 bra 	$L__BB1_32;
	ld.global.u32 	%r51, [%rd2+-4];
	bra.uni 	$L__BB1_34;
$L__BB1_32:
	mul.wide.u32 	%rd18, %r34, 4;
	add.s64 	%rd19, %rd1, %rd18;
	ld.global.u32 	%r51, [%rd19];
	bra.uni 	$L__BB1_34;
$L__BB1_33:
	ld.global.u32 	%r51, [%rd1];
$L__BB1_34:
	add.s32 	%r44, %r51, %r33;
	cvta.to.global.u64 	%rd20, %rd3;
	mul.wide.s32 	%rd21, %r1, 4;
	add.s64 	%rd22, %rd20, %rd21;
	st.global.u32 	[%rd22], %r44;
$L__BB1_35:
	ret;

}


// ===== COMPILED SASS (sm_100) =====

	.target	sm_100

	.elftype	@"ET_EXEC"


//--------------------- .note.nv.tkinfo           --------------------------
	.section	.note.nv.tkinfo,"",@"SHT_NOTE"
	.sectionflags	@"SHF_NOTE_NV_TKINFO"
	.tkinfo
        /*0018*/ 	.word	0x00000002
        /*0030*/ 	.string	""
        /*0030*/ 	.string	"ptxas"
        /*0030*/ 	.string	"Cuda compilation tools, release 13.0, V13.0.88"
        /*0030*/ 	.string	"Build cuda_13.0.r13.0/compiler.36424714_0"
        /*0030*/ 	.string	"-arch sm_100 -m 64 "



//--------------------- .note.nv.cuinfo           --------------------------
	.section	.note.nv.cuinfo,"",@"SHT_NOTE"
	.sectionflags	@"SHF_NOTE_NV_CUINFO"
        /*0018*/ 	.short	0x0002
        /*001a*/ 	.short	0x0064
        /*001c*/ 	.short	0x0082
	.zero		2


//--------------------- .nv.info                  --------------------------
	.section	.nv.info,"",@"SHT_CUDA_INFO"
	.align	4


	//----- nvinfo : EIATTR_REGCOUNT
	.align		4
        /*0000*/ 	.byte	0x04, 0x2f
        /*0002*/ 	.short	(.L_1 - .L_0)
	.align		4
.L_0:
        /*0004*/ 	.word	index@(_Z10stencil_1dPiS_i)
        /*0008*/ 	.word	0x00000010


	//----- nvinfo : EIATTR_FRAME_SIZE
	.align		4
.L_1:
        /*000c*/ 	.byte	0x04, 0x11
        /*000e*/ 	.short	(.L_3 - .L_2)
	.align		4
.L_2:
        /*0010*/ 	.word	index@(_Z10stencil_1dPiS_i)
        /*0014*/ 	.word	0x00000000


	//----- nvinfo : EIATTR_REGCOUNT
	.align		4
.L_3:
        /*0018*/ 	.byte	0x04, 0x2f
        /*001a*/ 	.short	(.L_5 - .L_4)
	.align		4
.L_4:
        /*001c*/ 	.word	index@(_Z17stencil_1d_globalPiS_i)
        /*0020*/ 	.word	0x00000011


	//----- nvinfo : EIATTR_FRAME_SIZE
	.align		4
.L_5:
        /*0024*/ 	.byte	0x04, 0x11
        /*0026*/ 	.short	(.L_7 - .L_6)
	.align		4
.L_6:
        /*0028*/ 	.word	index@(_Z17stencil_1d_globalPiS_i)
        /*002c*/ 	.word	0x00000000


	//----- nvinfo : EIATTR_MIN_STACK_SIZE
	.align		4
.L_7:
        /*0030*/ 	.byte	0x04, 0x12
        /*0032*/ 	.short	(.L_9 - .L_8)
	.align		4
.L_8:
        /*0034*/ 	.word	index@(_Z17stencil_1d_globalPiS_i)
        /*0038*/ 	.word	0x00000000


	//----- nvinfo : EIATTR_MIN_STACK_SIZE
	.align		4
.L_9:
        /*003c*/ 	.byte	0x04, 0x12
        /*003e*/ 	.short	(.L_11 - .L_10)
	.align		4
.L_10:
        /*0040*/ 	.word	index@(_Z10stencil_1dPiS_i)
        /*0044*/ 	.word	0x00000000
.L_11:


//--------------------- .nv.compat                --------------------------
	.section	.nv.compat,"",@"SHT_CUDA_COMPAT_INFO"
	.align	4
        /*0000*/ 	.byte	0x02, 0x09, 0x00, 0x00, 0x02, 0x02, 0x01, 0x00, 0x02, 0x05, 0x05, 0x00, 0x03, 0x07, 0x01, 0x01
        /*0010*/ 	.byte	0x02, 0x03, 0x00, 0x00, 0x02, 0x06, 0x01, 0x00, 0x04, 0x0b, 0x08, 0x00, 0x09, 0x00, 0x00, 0x00
        /*0020*/ 	.byte	0x00, 0x00, 0x00, 0x00


//--------------------- .nv.info._Z17stencil_1d_globalPiS_i --------------------------
	.section	.nv.info._Z17stencil_1d_globalPiS_i,"",@"SHT_CUDA_INFO"
	.sectionflags	@""
	.align	4


	//----- nvinfo : EIATTR_CUDA_API_VERSION
	.align		4
        /*0000*/ 	.byte	0x04, 0x37
        /*0002*/ 	.short	(.L_13 - .L_12)
.L_12:
        /*0004*/ 	.word	0x00000082


	//----- nvinfo : EIATTR_KPARAM_INFO
	.align		4
.L_13:
        /*0008*/ 	.byte	0x04, 0x17
        /*000a*/ 	.short	(.L_15 - .L_14)
.L_14:
        /*000c*/ 	.word	0x00000000
        /*0010*/ 	.short	0x0002
        /*0012*/ 	.short	0x0010
        /*0014*/ 	.byte	0x00, 0xf0, 0x11, 0x00


	//----- nvinfo : EIATTR_KPARAM_INFO
	.align		4
.L_15:
        /*0018*/ 	.byte	0x04, 0x17
        /*001a*/ 	.short	(.L_17 - .L_16)
.L_16:
        /*001c*/ 	.word	0x00000000
        /*0020*/ 	.short	0x0001
        /*0022*/ 	.short	0x0008
        /*0024*/ 	.byte	0x00, 0xf5, 0x21, 0x00


	//----- nvinfo : EIATTR_KPARAM_INFO
	.align		4
.L_17:
        /*0028*/ 	.byte	0x04, 0x17
        /*002a*/ 	.short	(.L_19 - .L_18)
.L_18:
        /*002c*/ 	.word	0x00000000
        /*0030*/ 	.short	0x0000
        /*0032*/ 	.short	0x0000
        /*0034*/ 	.byte	0x00, 0xf5, 0x21, 0x00


	//----- nvinfo : EIATTR_SPARSE_MMA_MASK
	.align		4
.L_19:
        /*0038*/ 	.byte	0x03, 0x50
        /*003a*/ 	.short	0x0000


	//----- nvinfo : EIATTR_MAXREG_COUNT
	.align		4
        /*003c*/ 	.byte	0x03, 0x1b
        /*003e*/ 	.short	0x00ff


	//----- nvinfo : EIATTR_MERCURY_ISA_VERSION
	.align		4
        /*0040*/ 	.byte	0x03, 0x5f
        /*0042*/ 	.short	0x0101


	//----- nvinfo : EIATTR_VRC_CTA_INIT_COUNT
	.align		4
        /*0044*/ 	.byte	0x02, 0x4a
	.zero		1
	.zero		1


	//----- nvinfo : EIATTR_EXIT_INSTR_OFFSETS
	.align		4
        /*0048*/ 	.byte	0x04, 0x1c
        /*004a*/ 	.short	(.L_21 - .L_20)


	//   ....[0]....
.L_20:
        /*004c*/ 	.word	0x00000070


	//   ....[1]....
        /*0050*/ 	.word	0x000005e0


	//----- nvinfo : EIATTR_CRS_STACK_SIZE
	.align		4
.L_21:
        /*0054*/ 	.byte	0x04, 0x1e
        /*0056*/ 	.short	(.L_23 - .L_22)
.L_22:
        /*0058*/ 	.word	0x00000000


	//----- nvinfo : EIATTR_CBANK_PARAM_SIZE
	.align		4
.L_23:
        /*005c*/ 	.byte	0x03, 0x19
        /*005e*/ 	.short	0x0014


	//----- nvinfo : EIATTR_PARAM_CBANK
	.align		4
        /*0060*/ 	.byte	0x04, 0x0a
        /*0062*/ 	.short	(.L_25 - .L_24)
	.align		4
.L_24:
        /*0064*/ 	.word	index@(.nv.constant0._Z17stencil_1d_globalPiS_i)
        /*0068*/ 	.short	0x0380
        /*006a*/ 	.short	0x0014


	//----- nvinfo : EIATTR_SW_WAR
	.align		4
.L_25:
        /*006c*/ 	.byte	0x04, 0x36
        /*006e*/ 	.short	(.L_27 - .L_26)
.L_26:
        /*0070*/ 	.word	0x00000008
.L_27:


//--------------------- .nv.info._Z10stencil_1dPiS_i --------------------------
	.section	.nv.info._Z10stencil_1dPiS_i,"",@"SHT_CUDA_INFO"
	.sectionflags	@""
	.align	4


	//----- nvinfo : EIATTR_CUDA_API_VERSION
	.align		4
        /*0000*/ 	.byte	0x04, 0x37
        /*0002*/ 	.short	(.L_29 - .L_28)
.L_28:
        /*0004*/ 	.word	0x00000082


	//----- nvinfo : EIATTR_KPARAM_INFO
	.align		4
.L_29:
        /*0008*/ 	.byte	0x04, 0x17
        /*000a*/ 	.short	(.L_31 - .L_30)
.L_30:
        /*000c*/ 	.word	0x00000000
        /*0010*/ 	.short	0x0002
        /*0012*/ 	.short	0x0010
        /*0014*/ 	.byte	0x00, 0xf0, 0x11, 0x00


	//----- nvinfo : EIATTR_KPARAM_INFO
	.align		4
.L_31:
        /*0018*/ 	.byte	0x04, 0x17
        /*001a*/ 	.short	(.L_33 - .L_32)
.L_32:
        /*001c*/ 	.word	0x00000000
        /*0020*/ 	.short	0x0001
        /*0022*/ 	.short	0x0008
        /*0024*/ 	.byte	0x00, 0xf5, 0x21, 0x00


	//----- nvinfo : EIATTR_KPARAM_INFO
	.align		4
.L_33:
        /*0028*/ 	.byte	0x04, 0x17
        /*002a*/ 	.short	(.L_35 - .L_34)
.L_34:
        /*002c*/ 	.word	0x00000000
        /*0030*/ 	.short	0x0000
        /*0032*/ 	.short	0x0000
        /*0034*/ 	.byte	0x00, 0xf5, 0x21, 0x00


	//----- nvinfo : EIATTR_SPARSE_MMA_MASK
	.align		4
.L_35:
        /*0038*/ 	.byte	0x03, 0x50
        /*003a*/ 	.short	0x0000


	//----- nvinfo : EIATTR_MAXREG_COUNT
	.align		4
        /*003c*/ 	.byte	0x03, 0x1b
        /*003e*/ 	.short	0x00ff


	//----- nvinfo : EIATTR_NUM_BARRIERS
	.align		4
        /*0040*/ 	.byte	0x02, 0x4c
        /*0042*/ 	.byte	0x01
	.zero		1


	//----- nvinfo : EIATTR_MERCURY_ISA_VERSION
	.align		4
        /*0044*/ 	.byte	0x03, 0x5f
        /*0046*/ 	.short	0x0101


	//----- nvinfo : EIATTR_VRC_CTA_INIT_COUNT
	.align		4
        /*0048*/ 	.byte	0x02, 0x4a
	.zero		1
	.zero		1


	//----- nvinfo : EIATTR_EXIT_INSTR_OFFSETS
	.align		4
        /*004c*/ 	.byte	0x04, 0x1c
        /*004e*/ 	.short	(.L_37 - .L_36)


	//   ....[0]....
.L_36:
        /*0050*/ 	.word	0x00000070


	//   ....[1]....
        /*0054*/ 	.word	0x00000310


	//----- nvinfo : EIATTR_CRS_STACK_SIZE
	.align		4
.L_37:
        /*0058*/ 	.byte	0x04, 0x1e
        /*005a*/ 	.short	(.L_39 - .L_38)
.L_38:
        /*005c*/ 	.word	0x00000000


	//----- nvinfo : EIATTR_CBANK_PARAM_SIZE
	.align		4
.L_39:
        /*0060*/ 	.byte	0x03, 0x19
        /*0062*/ 	.short	0x0014


	//----- nvinfo : EIATTR_PARAM_CBANK
	.align		4
        /*0064*/ 	.byte	0x04, 0x0a
        /*0066*/ 	.short	(.L_41 - .L_40)
	.align		4
.L_40:
        /*0068*/ 	.word	index@(.nv.constant0._Z10stencil_1dPiS_i)
        /*006c*/ 	.short	0x0380
        /*006e*/ 	.short	0x0014


	//----- nvinfo : EIATTR_SW_WAR
	.align		4
.L_41:
        /*0070*/ 	.byte	0x04, 0x36
        /*0072*/ 	.short	(.L_43 - .L_42)
.L_42:
        /*0074*/ 	.word	0x00000008
.L_43:


//--------------------- .nv.callgraph             --------------------------
	.section	.nv.callgraph,"",@"SHT_CUDA_CALLGRAPH"
	.align	4
	.sectionentsize	8
	.align		4
        /*0000*/ 	.word	0x00000000
	.align		4
        /*0004*/ 	.word	0xffffffff
	.align		4
        /*0008*/ 	.word	0x00000000
	.align		4
        /*000c*/ 	.word	0xfffffffe
	.align		4
        /*0010*/ 	.word	0x00000000
	.align		4
        /*0014*/ 	.word	0xfffffffd
	.align		4
        /*0018*/ 	.word	0x00000000
	.align		4
        /*001c*/ 	.word	0xfffffffc


//--------------------- .text._Z17stencil_1d_globalPiS_i --------------------------
	.section	.text._Z17stencil_1d_globalPiS_i,"ax",@progbits
	.align	128
        .global         _Z17stencil_1d_globalPiS_i
        .type           _Z17stencil_1d_globalPiS_i,@function
        .size           _Z17stencil_1d_globalPiS_i,(.L_x_22 - _Z17stencil_1d_globalPiS_i)
        .other          _Z17stencil_1d_globalPiS_i,@"STO_CUDA_ENTRY STV_DEFAULT"
_Z17stencil_1d_globalPiS_i:
.text._Z17stencil_1d_globalPiS_i:
[----:B------:R-:W-:Y:S01]  /*0000*/  LDC R1, c[0x0][0x37c] ;  /* 0x0000df00ff017b82 */ /* 0x000fe20000000800 */
[----:B------:R-:W0:Y:S07]  /*0010*/  S2R R0, SR_TID.X ;  /* 0x0000000000007919 */ /* 0x000e2e0000002100 */
[----:B------:R-:W0:Y:S08]  /*0020*/  S2UR UR4, SR_CTAID.X ;  /* 0x00000000000479c3 */ /* 0x000e300000002500 */
[----:B------:R-:W0:Y:S08]  /*0030*/  LDC R3, c[0x0][0x360] ;  /* 0x0000d800ff037b82 */ /* 0x000e300000000800 */
[----:B------:R-:W1:Y:S01]  /*0040*/  LDC R7, c[0x0][0x390] ;  /* 0x0000e400ff077b82 */ /* 0x000e620000000800 */
[----:B0-----:R-:W-:-:S05]  /*0050*/  IMAD R0, R3, UR4, R0 ;  /* 0x0000000403007c24 */ /* 0x001fca000f8e0200 */
[----:B-1----:R-:W-:-:S13]  /*0060*/  ISETP.GE.AND P0, PT, R0, R7, PT ;  /* 0x000000070000720c */ /* 0x002fda0003f06270 */
[----:B------:R-:W-:Y:S05]  /*0070*/  @P0 EXIT ;  /* 0x000000000000094d */ /* 0x000fea0003800000 */
[----:B------:R-:W0:Y:S01]  /*0080*/  LDC.64 R2, c[0x0][0x380] ;  /* 0x0000e000ff027b82 */ /* 0x000e220000000a00 */
[C---:B------:R-:W-:Y:S01]  /*0090*/  ISETP.GT.AND P0, PT, R0.reuse, 0x2, PT ;  /* 0x000000020000780c */ /* 0x040fe20003f04270 */
[----:B------:R-:W1:Y:S01]  /*00a0*/  LDCU.64 UR4, c[0x0][0x358] ;  /* 0x00006b00ff0477ac */ /* 0x000e620008000a00 */
[----:B------:R-:W-:Y:S01]  /*00b0*/  BSSY.RECONVERGENT B0, `(.L_x_0) ;  /* 0x000000b000007945 */ /* 0x000fe20003800200 */
[----:B------:R-:W-:Y:S02]  /*00c0*/  VIADD R8, R0, 0xfffffffd ;  /* 0xfffffffd00087836 */ /* 0x000fe40000000000 */
[----:B0-----:R-:W-:-:S08]  /*00d0*/  IMAD.WIDE R4, R7, 0x4, R2 ;  /* 0x0000000407047825 */ /* 0x001fd000078e0202 */
[----:B-1----:R-:W-:Y:S05]  /*00e0*/  @P0 BRA `(.L_x_1) ;  /* 0x00000000000c0947 */ /* 0x002fea0003800000 */
[----:B------:R-:W0:Y:S02]  /*00f0*/  LDC.64 R8, c[0x0][0x380] ;  /* 0x0000e000ff087b82 */ /* 0x000e240000000a00 */
[----:B0-----:R0:W5:Y:S01]  /*0100*/  LDG.E R6, desc[UR4][R8.64] ;  /* 0x0000000408067981 */ /* 0x001162000c1e1900 */
[----:B------:R-:W-:Y:S05]  /*0110*/  BRA `(.L_x_2) ;  /* 0x0000000000107947 */ /* 0x000fea0003800000 */
.L_x_1:
[----:B------:R-:W-:-:S13]  /*0120*/  ISETP.GE.AND P0, PT, R8, R7, PT ;  /* 0x000000070800720c */ /* 0x000fda0003f06270 */
[----:B------:R1:W5:Y:S01]  /*0130*/  @P0 LDG.E R6, desc[UR4][R4.64+-0x4] ;  /* 0xfffffc0404060981 */ /* 0x000362000c1e1900 */
[----:B------:R-:W-:-:S05]  /*0140*/  @!P0 IMAD.WIDE.U32 R8, R8, 0x4, R2 ;  /* 0x0000000408088825 */ /* 0x000fca00078e0002 */
[----:B------:R1:W5:Y:S02]  /*0150*/  @!P0 LDG.E R6, desc[UR4][R8.64] ;  /* 0x0000000408068981 */ /* 0x000364000c1e1900 */
.L_x_2:
[----:B------:R-:W-:Y:S05]  /*0160*/  BSYNC.RECONVERGENT B0 ;  /* 0x0000000000007941 */ /* 0x000fea0003800200 */
.L_x_0:
[----:B------:R-:W-:Y:S01]  /*0170*/  ISETP.GE.AND P0, PT, R0, 0x2, PT ;  /* 0x000000020000780c */ /* 0x000fe20003f06270 */
[----:B------:R-:W-:-:S12]  /*0180*/  BSSY.RECONVERGENT B0, `(.L_x_3) ;  /* 0x000000a000007945 */ /* 0x000fd80003800200 */
[----:B------:R-:W-:Y:S05]  /*0190*/  @!P0 BRA `(.L_x_4) ;  /* 0x0000000000188947 */ /* 0x000fea0003800000 */
[----:B01----:R-:W-:-:S05]  /*01a0*/  VIADD R8, R0, 0xfffffffe ;  /* 0xfffffffe00087836 */ /* 0x003fca0000000000 */
[----:B------:R-:W-:-:S13]  /*01b0*/  ISETP.GE.AND P0, PT, R8, R7, PT ;  /* 0x000000070800720c */ /* 0x000fda0003f06270 */
[----:B------:R0:W5:Y:S01]  /*01c0*/  @P0 LDG.E R13, desc[UR4][R4.64+-0x4] ;  /* 0xfffffc04040d0981 */ /* 0x000162000c1e1900 */
[----:B------:R-:W-:-:S05]  /*01d0*/  @!P0 IMAD.WIDE.U32 R8, R8, 0x4, R2 ;  /* 0x0000000408088825 */ /* 0x000fca00078e0002 */
[----:B------:R0:W5:Y:S01]  /*01e0*/  @!P0 LDG.E R13, desc[UR4][R8.64] ;  /* 0x00000004080d8981 */ /* 0x000162000c1e1900 */
[----:B------:R-:W-:Y:S05]  /*01f0*/  BRA `(.L_x_5) ;  /* 0x0000000000087947 */ /* 0x000fea0003800000 */
.L_x_4:
[----:B01----:R-:W0:Y:S02]  /*0200*/  LDC.64 R8, c[0x0][0x380] ;  /* 0x0000e000ff087b82 */ /* 0x003e240000000a00 */
[----:B0-----:R1:W5:Y:S02]  /*0210*/  LDG.E R13, desc[UR4][R8.64] ;  /* 0x00000004080d7981 */ /* 0x001364000c1e1900 */
.L_x_5:
[----:B------:R-:W-:Y:S05]  /*0220*/  BSYNC.RECONVERGENT B0 ;  /* 0x0000000000007941 */ /* 0x000fea0003800200 */
.L_x_3:
[----:B------:R-:W-:Y:S01]  /*0230*/  ISETP.GE.AND P0, PT, R0, 0x1, PT ;  /* 0x000000010000780c */ /* 0x000fe20003f06270 */
[----:B------:R-:W-:-:S12]  /*0240*/  BSSY.RECONVERGENT B0, `(.L_x_6) ;  /* 0x000000a000007945 */ /* 0x000fd80003800200 */
[----:B------:R-:W-:Y:S05]  /*0250*/  @!P0 BRA `(.L_x_7) ;  /* 0x0000000000188947 */ /* 0x000fea0003800000 */
[----:B------:R-:W-:-:S13]  /*0260*/  ISETP.GT.AND P0, PT, R0, R7, PT ;  /* 0x000000070000720c */ /* 0x000fda0003f04270 */
[----:B------:R2:W5:Y:S01]  /*0270*/  @P0 LDG.E R12, desc[UR4][R4.64+-0x4] ;  /* 0xfffffc04040c0981 */ /* 0x000562000c1e1900 */
[----:B01----:R-:W-:-:S04]  /*0280*/  @!P0 VIADD R9, R0, 0xffffffff ;  /* 0xffffffff00098836 */ /* 0x003fc80000000000 */
[----:B------:R-:W-:-:S05]  /*0290*/  @!P0 IMAD.WIDE.U32 R8, R9, 0x4, R2 ;  /* 0x0000000409088825 */ /* 0x000fca00078e0002 */
[----:B------:R2:W5:Y:S01]  /*02a0*/  @!P0 LDG.E R12, desc[UR4][R8.64] ;  /* 0x00000004080c8981 */ /* 0x000562000c1e1900 */
[----:B------:R-:W-:Y:S05]  /*02b0*/  BRA `(.L_x_8) ;  /* 0x0000000000087947 */ /* 0x000fea0003800000 */
.L_x_7:
[----:B01----:R-:W0:Y:S02]  /*02c0*/  LDC.64 R8, c[0x0][0x380] ;  /* 0x0000e000ff087b82 */ /* 0x003e240000000a00 */
[----:B0-----:R0:W5:Y:S02]  /*02d0*/  LDG.E R12, desc[UR4][R8.64] ;  /* 0x00000004080c7981 */ /* 0x001164000c1e1900 */
.L_x_8:
[----:B------:R-:W-:Y:S05]  /*02e0*/  BSYNC.RECONVERGENT B0 ;  /* 0x0000000000007941 */ /* 0x000fea0003800200 */
.L_x_6:
[----:B------:R-:W-:-:S13]  /*02f0*/  ISETP.GE.AND P0, PT, R0, RZ, PT ;  /* 0x000000ff0000720c */ /* 0x000fda0003f06270 */
[----:B0-2---:R-:W-:-:S05]  /*0300*/  @P0 IMAD.WIDE.U32 R8, R0, 0x4, R2 ;  /* 0x0000000400080825 */ /* 0x005fca00078e0002 */
[----:B------:R0:W5:Y:S01]  /*0310*/  @P0 LDG.E R14, desc[UR4][R8.64] ;  /* 0x00000004080e0981 */ /* 0x000162000c1e1900 */
[----:B------:R-:W1:Y:S01]  /*0320*/  @!P0 LDC.64 R10, c[0x0][0x380] ;  /* 0x0000e000ff0a8b82 */ /* 0x000e620000000a00 */
[----:B------:R-:W-:Y:S01]  /*0330*/  BSSY.RECONVERGENT B0, `(.L_x_9) ;  /* 0x000000d000007945 */ /* 0x000fe20003800200 */
[----:B-----5:R-:W-:Y:S01]  /*0340*/  IADD3 R6, PT, PT, R12, R13, R6 ;  /* 0x0000000d0c067210 */ /* 0x020fe20007ffe006 */
[----:B-1----:R0:W5:Y:S01]  /*0350*/  @!P0 LDG.E R14, desc[UR4][R10.64] ;  /* 0x000000040a0e8981 */ /* 0x002162000c1e1900 */
[----:B------:R-:W-:-:S13]  /*0360*/  ISETP.GE.AND P0, PT, R0, -0x1, PT ;  /* 0xffffffff0000780c */ /* 0x000fda0003f06270 */
[----:B0-----:R-:W-:Y:S05]  /*0370*/  @!P0 BRA `(.L_x_10) ;  /* 0x0000000000188947 */ /* 0x001fea0003800000 */
[----:B------:R-:W-:-:S05]  /*0380*/  VIADD R8, R0, 0x1 ;  /* 0x0000000100087836 */ /* 0x000fca0000000000 */
[----:B------:R-:W-:-:S13]  /*0390*/  ISETP.GE.AND P0, PT, R8, R7, PT ;  /* 0x000000070800720c */ /* 0x000fda0003f06270 */
[----:B------:R0:W5:Y:S01]  /*03a0*/  @P0 LDG.E R11, desc[UR4][R4.64+-0x4] ;  /* 0xfffffc04040b0981 */ /* 0x000162000c1e1900 */
[----:B------:R-:W-:-:S05]  /*03b0*/  @!P0 IMAD.WIDE.U32 R8, R8, 0x4, R2 ;  /* 0x0000000408088825 */ /* 0x000fca00078e0002 */
[----:B------:R0:W5:Y:S01]  /*03c0*/  @!P0 LDG.E R11, desc[UR4][R8.64] ;  /* 0x00000004080b8981 */ /* 0x000162000c1e1900 */
[----:B------:R-:W-:Y:S05]  /*03d0*/  BRA `(.L_x_11) ;  /* 0x0000000000087947 */ /* 0x000fea0003800000 */
.L_x_10:
[----:B------:R-:W0:Y:S02]  /*03e0*/  LDC.64 R8, c[0x0][0x380] ;  /* 0x0000e000ff087b82 */ /* 0x000e240000000a00 */
[----:B0-----:R1:W5:Y:S02]  /*03f0*/  LDG.E R11, desc[UR4][R8.64] ;  /* 0x00000004080b7981 */ /* 0x001364000c1e1900 */
.L_x_11:
[----:B------:R-:W-:Y:S05]  /*0400*/  BSYNC.RECONVERGENT B0 ;  /* 0x0000000000007941 */ /* 0x000fea0003800200 */
.L_x_9:
[----:B------:R-:W-:Y:S01]  /*0410*/  ISETP.GE.AND P0, PT, R0, -0x2, PT ;  /* 0xfffffffe0000780c */ /* 0x000fe20003f06270 */
[----:B------:R-:W-:Y:S01]  /*0420*/  BSSY.RECONVERGENT B0, `(.L_x_12) ;  /* 0x000000b000007945 */ /* 0x000fe20003800200 */
[----:B-----5:R-:W-:-:S11]  /*0430*/  IADD3 R11, PT, PT, R11, R14, R6 ;  /* 0x0000000e0b0b7210 */ /* 0x020fd60007ffe006 */
[----:B------:R-:W-:Y:S05]  /*0440*/  @!P0 BRA `(.L_x_13) ;  /* 0x0000000000188947 */ /* 0x000fea0003800000 */
[----:B01----:R-:W-:-:S05]  /*0450*/  VIADD R8, R0, 0x2 ;  /* 0x0000000200087836 */ /* 0x003fca0000000000 */
[----:B------:R-:W-:-:S13]  /*0460*/  ISETP.GE.AND P0, PT, R8, R7, PT ;  /* 0x000000070800720c */ /* 0x000fda0003f06270 */
[----:B------:R0:W5:Y:S01]  /*0470*/  @P0 LDG.E R6, desc[UR4][R4.64+-0x4] ;  /* 0xfffffc0404060981 */ /* 0x000162000c1e1900 */
[----:B------:R-:W-:-:S05]  /*0480*/  @!P0 IMAD.WIDE.U32 R8, R8, 0x4, R2 ;  /* 0x0000000408088825 */ /* 0x000fca00078e0002 */
[----:B------:R0:W5:Y:S01]  /*0490*/  @!P0 LDG.E R6, desc[UR4][R8.64] ;  /* 0x0000000408068981 */ /* 0x000162000c1e1900 */
[----:B------:R-:W-:Y:S05]  /*04a0*/  BRA `(.L_x_14) ;  /* 0x0000000000087947 */ /* 0x000fea0003800000 */
.L_x_13:
[----:B01----:R-:W0:Y:S02]  /*04b0*/  LDC.64 R8, c[0x0][0x380] ;  /* 0x0000e000ff087b82 */ /* 0x003e240000000a00 */
[----:B0-----:R1:W5:Y:S02]  /*04c0*/  LDG.E R6, desc[UR4][R8.64] ;  /* 0x0000000408067981 */ /* 0x001364000c1e1900 */
.L_x_14:
[----:B------:R-:W-:Y:S05]  /*04d0*/  BSYNC.RECONVERGENT B0 ;  /* 0x0000000000007941 */ /* 0x000fea0003800200 */
.L_x_12:
[----:B------:R-:W-:Y:S01]  /*04e0*/  ISETP.GE.AND P0, PT, R0, -0x3, PT ;  /* 0xfffffffd0000780c */ /* 0x000fe20003f06270 */
        /* <DEDUP_REMOVED lines=8> */
.L_x_16:
[----:B------:R-:W2:Y:S02]  /*0570*/  LDC.64 R2, c[0x0][0x380] ;  /* 0x0000e000ff027b82 */ /* 0x000ea40000000a00 */
[----:B--2---:R2:W5:Y:S02]  /*0580*/  LDG.E R7, desc[UR4][R2.64] ;  /* 0x0000000402077981 */ /* 0x004564000c1e1900 */
.L_x_17:
[----:B------:R-:W-:Y:S05]  /*0590*/  BSYNC.RECONVERGENT B0 ;  /* 0x0000000000007941 */ /* 0x000fea0003800200 */
.L_x_15:
[----:B0-2---:R-:W0:Y:S01]  /*05a0*/  LDC.64 R2, c[0x0][0x388] ;  /* 0x0000e200ff027b82 */ /* 0x005e220000000a00 */
[----:B-----5:R-:W-:Y:S01]  /*05b0*/  IADD3 R7, PT, PT, R7, R6, R11 ;  /* 0x0000000607077210 */ /* 0x020fe20007ffe00b */
[----:B0-----:R-:W-:-:S05]  /*05c0*/  IMAD.WIDE R2, R0, 0x4, R2 ;  /* 0x0000000400027825 */ /* 0x001fca00078e0202 */
[----:B------:R-:W-:Y:S01]  /*05d0*/  STG.E desc[UR4][R2.64], R7 ;  /* 0x0000000702007986 */ /* 0x000fe2000c101904 */
[----:B------:R-:W-:Y:S05]  /*05e0*/  EXIT ;  /* 0x000000000000794d */ /* 0x000fea0003800000 */
.L_x_18:
[----:B------:R-:W-:-:S00]  /*05f0*/  BRA `(.L_x_18) ;  /* 0xfffffffc00fc7947 */ /* 0x000fc0000383ffff */
[----:B------:R-:W-:-:S00]  /*0600*/  NOP ;  /* 0x0000000000007918 */ /* 0x000fc00000000000 */
[----:B------:R-:W-:-:S00]  /*0610*/  NOP ;  /* 0x0000000000007918 */ /* 0x000fc00000000000 */
[----:B------:R-:W-:-:S00]  /*0620*/  NOP ;  /* 0x0000000000007918 */ /* 0x000fc00000000000 */
[----:B------:R-:W-:-:S00]  /*0630*/  NOP ;  /* 0x0000000000007918 */ /* 0x000fc00000000000 */
[----:B------:R-:W-:-:S00]  /*0640*/  NOP ;  /* 0x0000000000007918 */ /* 0x000fc00000000000 */
[----:B------:R-:W-:-:S00]  /*0650*/  NOP ;  /* 0x0000000000007918 */ /* 0x000fc00000000000 */
[----:B------:R-:W-:-:S00]  /*0660*/  NOP ;  /* 0x0000000000007918 */ /* 0x000fc00000000000 */
[----:B------:R-:W-:-:S00]  /*0670*/  NOP ;  /* 0x0000000000007918 */ /* 0x000fc00000000000 */
.L_x_22:


//--------------------- .text._Z10stencil_1dPiS_i --------------------------
	.section	.text._Z10stencil_1dPiS_i,"ax",@progbits
	.align	128
        .global         _Z10stencil_1dPiS_i
        .type           _Z10stencil_1dPiS_i,@function
        .size           _Z10stencil_1dPiS_i,(.L_x_23 - _Z10stencil_1dPiS_i)
        .other          _Z10stencil_1dPiS_i,@"STO_CUDA_ENTRY STV_DEFAULT"
_Z10stencil_1dPiS_i:
.text._Z10stencil_1dPiS_i:
        /* <DEDUP_REMOVED lines=9> */
[----:B------:R-:W1:Y:S01]  /*0090*/  LDCU.64 UR6, c[0x0][0x358] ;  /* 0x00006b00ff0677ac */ /* 0x000e620008000a00 */
[----:B0-----:R-:W-:-:S05]  /*00a0*/  IMAD.WIDE R2, R0, 0x4, R8 ;  /* 0x0000000400027825 */ /* 0x001fca00078e0208 */
[----:B-1----:R-:W2:Y:S01]  /*00b0*/  LDG.E R4, desc[UR6][R2.64] ;  /* 0x0000000602047981 */ /* 0x002ea2000c1e1900 */
[----:B------:R-:W0:Y:S01]  /*00c0*/  S2UR UR5, SR_CgaCtaId ;  /* 0x00000000000579c3 */ /* 0x000e220000008800 */
[----:B------:R-:W-:Y:S01]  /*00d0*/  UMOV UR4, 0x400 ;  /* 0x0000040000047882 */ /* 0x000fe20000000000 */
[----:B------:R-:W-:Y:S01]  /*00e0*/  ISETP.GT.U32.AND P0, PT, R5, 0x2, PT ;  /* 0x000000020500780c */ /* 0x000fe20003f04070 */
[----:B------:R-:W-:Y:S01]  /*00f0*/  BSSY.RECONVERGENT B0, `(.L_x_19) ;  /* 0x0000013000007945 */ /* 0x000fe20003800200 */
[----:B0-----:R-:W-:-:S06]  /*0100*/  ULEA UR4, UR5, UR4, 0x18 ;  /* 0x0000000405047291 */ /* 0x001fcc000f8ec0ff */
[----:B------:R-:W-:-:S05]  /*0110*/  LEA R11, R5, UR4, 0x2 ;  /* 0x00000004050b7c11 */ /* 0x000fca000f8e10ff */
[----:B--2---:R0:W-:Y:S01]  /*0120*/  STS [R11+0xc], R4 ;  /* 0x00000c040b007388 */ /* 0x0041e20000000800 */
[----:B------:R-:W-:Y:S05]  /*0130*/  @P0 BRA `(.L_x_20) ;  /* 0x0000000000380947 */ /* 0x000fea0003800000 */
[----:B------:R-:W-:-:S13]  /*0140*/  ISETP.GT.AND P0, PT, R0, 0x2, PT ;  /* 0x000000020000780c */ /* 0x000fda0003f04270 */
[----:B0-----:R-:W0:Y:S02]  /*0150*/  @!P0 LDC.64 R4, c[0x0][0x380] ;  /* 0x0000e000ff048b82 */ /* 0x001e240000000a00 */
[----:B0-----:R-:W2:Y:S01]  /*0160*/  @!P0 LDG.E R10, desc[UR6][R4.64] ;  /* 0x00000006040a8981 */ /* 0x001ea2000c1e1900 */
[C---:B------:R-:W-:Y:S02]  /*0170*/  VIADD R6, R0.reuse, 0x200 ;  /* 0x0000020000067836 */ /* 0x040fe40000000000 */
[----:B------:R-:W-:-:S03]  /*0180*/  @P0 VIADD R7, R0, 0xfffffffd ;  /* 0xfffffffd00070836 */ /* 0x000fc60000000000 */
[----:B------:R-:W-:Y:S01]  /*0190*/  ISETP.GE.AND P1, PT, R6, R13, PT ;  /* 0x0000000d0600720c */ /* 0x000fe20003f26270 */
[----:B------:R-:W-:-:S12]  /*01a0*/  @P0 IMAD.WIDE.U32 R6, R7, 0x4, R8 ;  /* 0x0000000407060825 */ /* 0x000fd800078e0008 */
[----:B------:R-:W-:Y:S01]  /*01b0*/  @P1 IMAD.WIDE R8, R13, 0x4, R8 ;  /* 0x000000040d081825 */ /* 0x000fe200078e0208 */
[----:B------:R-:W3:Y:S05]  /*01c0*/  @!P1 LDG.E R2, desc[UR6][R2.64+0x800] ;  /* 0x0008000602029981 */ /* 0x000eea000c1e1900 */
[----:B------:R-:W4:Y:S04]  /*01d0*/  @P1 LDG.E R8, desc[UR6][R8.64+-0x4] ;  /* 0xfffffc0608081981 */ /* 0x000f28000c1e1900 */
[----:B------:R-:W2:Y:S04]  /*01e0*/  @P0 LDG.E R10, desc[UR6][R6.64] ;  /* 0x00000006060a0981 */ /* 0x000ea8000c1e1900 */
[----:B----4-:R1:W-:Y:S04]  /*01f0*/  @P1 STS [R11+0x80c], R8 ;  /* 0x00080c080b001388 */ /* 0x0103e80000000800 */
[----:B---3--:R1:W-:Y:S04]  /*0200*/  @!P1 STS [R11+0x80c], R2 ;  /* 0x00080c020b009388 */ /* 0x0083e80000000800 */
[----:B--2---:R1:W-:Y:S02]  /*0210*/  STS [R11], R10 ;  /* 0x0000000a0b007388 */ /* 0x0043e40000000800 */
.L_x_20:
[----:B------:R-:W-:Y:S05]  /*0220*/  BSYNC.RECONVERGENT B0 ;  /* 0x0000000000007941 */ /* 0x000fea0003800200 */
.L_x_19:
[----:B------:R-:W-:Y:S08]  /*0230*/  BAR.SYNC.DEFER_BLOCKING 0x0 ;  /* 0x0000000000007b1d */ /* 0x000ff00000010000 */
[----:B-1----:R-:W1:Y:S01]  /*0240*/  LDC.64 R2, c[0x0][0x388] ;  /* 0x0000e200ff027b82 */ /* 0x002e620000000a00 */
[----:B0-----:R-:W-:Y:S04]  /*0250*/  LDS R4, [R11] ;  /* 0x000000000b047984 */ /* 0x001fe80000000800 */
[----:B------:R-:W-:Y:S01]  /*0260*/  LDS R5, [R11+0x4] ;  /* 0x000004000b057984 */ /* 0x000fe20000000800 */
[----:B-1----:R-:W-:-:S03]  /*0270*/  IMAD.WIDE R2, R0, 0x4, R2 ;  /* 0x0000000400027825 */ /* 0x002fc600078e0202 */
[----:B------:R-:W0:Y:S04]  /*0280*/  LDS R6, [R11+0x8] ;  /* 0x000008000b067984 */ /* 0x000e280000000800 */
[----:B------:R-:W-:Y:S04]  /*0290*/  LDS R7, [R11+0xc] ;  /* 0x00000c000b077984 */ /* 0x000fe80000000800 */
[----:B------:R-:W1:Y:S04]  /*02a0*/  LDS R8, [R11+0x10] ;  /* 0x000010000b087984 */ /* 0x000e680000000800 */
[----:B------:R-:W-:Y:S04]  /*02b0*/  LDS R9, [R11+0x14] ;  /* 0x000014000b097984 */ /* 0x000fe80000000800 */
[----:B------:R-:W2:Y:S01]  /*02c0*/  LDS R10, [R11+0x18] ;  /* 0x000018000b0a7984 */ /* 0x000ea20000000800 */
[----:B0-----:R-:W-:-:S04]  /*02d0*/  IADD3 R4, PT, PT, R6, R5, R4 ;  /* 0x0000000506047210 */ /* 0x001fc80007ffe004 */
[----:B-1----:R-:W-:-:S04]  /*02e0*/  IADD3 R4, PT, PT, R8, R7, R4 ;  /* 0x0000000708047210 */ /* 0x002fc80007ffe004 */
[----:B--2---:R-:W-:-:S05]  /*02f0*/  IADD3 R9, PT, PT, R10, R9, R4 ;  /* 0x000000090a097210 */ /* 0x004fca0007ffe004 */
[----:B------:R-:W-:Y:S01]  /*0300*/  STG.E desc[UR6][R2.64], R9 ;  /* 0x0000000902007986 */ /* 0x000fe2000c101906 */
[----:B------:R-:W-:Y:S05]  /*0310*/  EXIT ;  /* 0x000000000000794d */ /* 0x000fea0003800000 */
.L_x_21:
        /* <DEDUP_REMOVED lines=14> */
.L_x_23:


//--------------------- .nv.shared.reserved.0     --------------------------
	.section	.nv.shared.reserved.0,"aw",@nobits
	.weak		__nv_reservedSMEM_offset_0_alias
	.size		__nv_reservedSMEM_offset_0_alias, 0, 64
	.other		__nv_reservedSMEM_offset_0_alias,@"STO_CUDA_RESERVED_SHARED STV_DEFAULT"
__nv_reservedSMEM_offset_0_alias:
	.zero		0
	.zero		64


//--------------------- .nv.shared._Z10stencil_1dPiS_i --------------------------
	.section	.nv.shared._Z10stencil_1dPiS_i,"aw",@nobits
	.sectionflags	@""
	.align	4
.nv.shared._Z10stencil_1dPiS_i:
	.zero		3096


//--------------------- .nv.constant0._Z17stencil_1d_globalPiS_i --------------------------
	.section	.nv.constant0._Z17stencil_1d_globalPiS_i,"a",@progbits
	.sectionflags	@""
	.align	4
.nv.constant0._Z17stencil_1d_globalPiS_i:
	.zero		916


//--------------------- .nv.constant0._Z10stencil_1dPiS_i --------------------------
	.section	.nv.constant0._Z10stencil_1dPiS_i,"a",@progbits
	.sectionflags	@""
	.align	4
.nv.constant0._Z10stencil_1dPiS_i:
	.zero		916


//--------------------- SYMBOLS --------------------------

	.type		.nv.reservedSmem.offset0,@object
	.size		.nv.reservedSmem.offset0,0x4
	.type		.nv.reservedSmem.cap,@object
	.size		.nv.reservedSmem.cap,0x4
